//
// Generated by NVIDIA NVVM Compiler
//
// Compiler Build ID: CL-36424714
// Cuda compilation tools, release 13.0, V13.0.88
// Based on NVVM 20.0.0
//

.version 9.0
.target sm_100
.address_size 64

	// .globl	_Z12addCoalescedPfS_S_i

.visible .entry _Z12addCoalescedPfS_S_i(
	.param .u64 .ptr .align 1 _Z12addCoalescedPfS_S_i_param_0,
	.param .u64 .ptr .align 1 _Z12addCoalescedPfS_S_i_param_1,
	.param .u64 .ptr .align 1 _Z12addCoalescedPfS_S_i_param_2,
	.param .u32 _Z12addCoalescedPfS_S_i_param_3
)
{
	.reg .pred 	%p<2>;
	.reg .b32 	%r<6>;
	.reg .b32 	%f<4>;
	.reg .b64 	%rd<11>;

	ld.param.u64 	%rd1, [_Z12addCoalescedPfS_S_i_param_0];
	ld.param.u64 	%rd2, [_Z12addCoalescedPfS_S_i_param_1];
	ld.param.u64 	%rd3, [_Z12addCoalescedPfS_S_i_param_2];
	ld.param.u32 	%r2, [_Z12addCoalescedPfS_S_i_param_3];
	mov.u32 	%r3, %ctaid.x;
	mov.u32 	%r4, %ntid.x;
	mov.u32 	%r5, %tid.x;
	mad.lo.s32 	%r1, %r3, %r4, %r5;
	setp.ge.s32 	%p1, %r1, %r2;
	@%p1 bra 	$L__BB0_2;
	cvta.to.global.u64 	%rd4, %rd1;
	cvta.to.global.u64 	%rd5, %rd2;
	cvta.to.global.u64 	%rd6, %rd3;
	mul.wide.s32 	%rd7, %r1, 4;
	add.s64 	%rd8, %rd4, %rd7;
	ld.global.f32 	%f1, [%rd8];
	add.s64 	%rd9, %rd5, %rd7;
	ld.global.f32 	%f2, [%rd9];
	add.f32 	%f3, %f1, %f2;
	add.s64 	%rd10, %rd6, %rd7;
	st.global.f32 	[%rd10], %f3;
$L__BB0_2:
	ret;

}
	// .globl	_Z15addNonCoalescedPfS_S_i
.visible .entry _Z15addNonCoalescedPfS_S_i(
	.param .u64 .ptr .align 1 _Z15addNonCoalescedPfS_S_i_param_0,
	.param .u64 .ptr .align 1 _Z15addNonCoalescedPfS_S_i_param_1,
	.param .u64 .ptr .align 1 _Z15addNonCoalescedPfS_S_i_param_2,
	.param .u32 _Z15addNonCoalescedPfS_S_i_param_3
)
{
	.reg .pred 	%p<4>;
	.reg .b32 	%r<22>;
	.reg .b32 	%f<4>;
	.reg .b64 	%rd<11>;

	ld.param.u64 	%rd4, [_Z15addNonCoalescedPfS_S_i_param_0];
	ld.param.u64 	%rd5, [_Z15addNonCoalescedPfS_S_i_param_1];
	ld.param.u64 	%rd6, [_Z15addNonCoalescedPfS_S_i_param_2];
	ld.param.u32 	%r8, [_Z15addNonCoalescedPfS_S_i_param_3];
	mov.u32 	%r9, %tid.x;
	mov.u32 	%r10, %ctaid.x;
	mov.u32 	%r1, %ntid.x;
	mad.lo.s32 	%r21, %r10, %r1, %r9;
	setp.ge.s32 	%p1, %r21, %r8;
	@%p1 bra 	$L__BB1_5;
	shr.s32 	%r11, %r8, 31;
	shr.u32 	%r12, %r11, 28;
	add.s32 	%r13, %r8, %r12;
	shr.s32 	%r3, %r13, 4;
	mov.u32 	%r14, %nctaid.x;
	mul.lo.s32 	%r4, %r14, %r1;
	cvta.to.global.u64 	%rd1, %rd4;
	cvta.to.global.u64 	%rd2, %rd5;
	cvta.to.global.u64 	%rd3, %rd6;
$L__BB1_2:
	shr.s32 	%r15, %r21, 31;
	shr.u32 	%r16, %r15, 28;
	add.s32 	%r17, %r21, %r16;
	and.b32  	%r18, %r17, -16;
	sub.s32 	%r19, %r21, %r18;
	shr.s32 	%r20, %r17, 4;
	mad.lo.s32 	%r6, %r19, %r3, %r20;
	setp.ge.s32 	%p2, %r6, %r8;
	@%p2 bra 	$L__BB1_4;
	mul.wide.s32 	%rd7, %r6, 4;
	add.s64 	%rd8, %rd1, %rd7;
	ld.global.f32 	%f1, [%rd8];
	add.s64 	%rd9, %rd2, %rd7;
	ld.global.f32 	%f2, [%rd9];
	add.f32 	%f3, %f1, %f2;
	add.s64 	%rd10, %rd3, %rd7;
	st.global.f32 	[%rd10], %f3;
$L__BB1_4:
	add.s32 	%r21, %r21, %r4;
	setp.lt.s32 	%p3, %r21, %r8;
	@%p3 bra 	$L__BB1_2;
$L__BB1_5:
	ret;

}


// ===== COMPILED SASS (sm_100) =====

	.target	sm_100

	.elftype	@"ET_EXEC"


//--------------------- .note.nv.tkinfo           --------------------------
	.section	.note.nv.tkinfo,"",@"SHT_NOTE"
	.sectionflags	@"SHF_NOTE_NV_TKINFO"
	.tkinfo
        /*0018*/ 	.word	0x00000002
        /*0030*/ 	.string	""
        /*0030*/ 	.string	"ptxas"
        /*0030*/ 	.string	"Cuda compilation tools, release 13.0, V13.0.88"
        /*0030*/ 	.string	"Build cuda_13.0.r13.0/compiler.36424714_0"
        /*0030*/ 	.string	"-arch sm_100 -m 64 "



//--------------------- .note.nv.cuinfo           --------------------------
	.section	.note.nv.cuinfo,"",@"SHT_NOTE"
	.sectionflags	@"SHF_NOTE_NV_CUINFO"
        /*0018*/ 	.short	0x0002
        /*001a*/ 	.short	0x0064
        /*001c*/ 	.short	0x0082
	.zero		2


//--------------------- .nv.info                  --------------------------
	.section	.nv.info,"",@"SHT_CUDA_INFO"
	.align	4


	//----- nvinfo : EIATTR_REGCOUNT
	.align		4
        /*0000*/ 	.byte	0x04, 0x2f
        /*0002*/ 	.short	(.L_1 - .L_0)
	.align		4
.L_0:
        /*0004*/ 	.word	index@(_Z12addCoalescedPfS_S_i)
        /*0008*/ 	.word	0x0000000c


	//----- nvinfo : EIATTR_FRAME_SIZE
	.align		4
.L_1:
        /*000c*/ 	.byte	0x04, 0x11
        /*000e*/ 	.short	(.L_3 - .L_2)
	.align		4
.L_2:
        /*0010*/ 	.word	index@(_Z12addCoalescedPfS_S_i)
        /*0014*/ 	.word	0x00000000


	//----- nvinfo : EIATTR_REGCOUNT
	.align		4
.L_3:
        /*0018*/ 	.byte	0x04, 0x2f
        /*001a*/ 	.short	(.L_5 - .L_4)
	.align		4
.L_4:
        /*001c*/ 	.word	index@(_Z15addNonCoalescedPfS_S_i)
        /*0020*/ 	.word	0x00000014


	//----- nvinfo : EIATTR_FRAME_SIZE
	.align		4
.L_5:
        /*0024*/ 	.byte	0x04, 0x11
        /*0026*/ 	.short	(.L_7 - .L_6)
	.align		4
.L_6:
        /*0028*/ 	.word	index@(_Z15addNonCoalescedPfS_S_i)
        /*002c*/ 	.word	0x00000000


	//----- nvinfo : EIATTR_MIN_STACK_SIZE
	.align		4
.L_7:
        /*0030*/ 	.byte	0x04, 0x12
        /*0032*/ 	.short	(.L_9 - .L_8)
	.align		4
.L_8:
        /*0034*/ 	.word	index@(_Z15addNonCoalescedPfS_S_i)
        /*0038*/ 	.word	0x00000000


	//----- nvinfo : EIATTR_MIN_STACK_SIZE
	.align		4
.L_9:
        /*003c*/ 	.byte	0x04, 0x12
        /*003e*/ 	.short	(.L_11 - .L_10)
	.align		4
.L_10:
        /*0040*/ 	.word	index@(_Z12addCoalescedPfS_S_i)
        /*0044*/ 	.word	0x00000000
.L_11:


//--------------------- .nv.compat                --------------------------
	.section	.nv.compat,"",@"SHT_CUDA_COMPAT_INFO"
	.align	4
        /*0000*/ 	.byte	0x02, 0x09, 0x00, 0x00, 0x02, 0x02, 0x01, 0x00, 0x02, 0x05, 0x05, 0x00, 0x03, 0x07, 0x01, 0x01
        /*0010*/ 	.byte	0x02, 0x03, 0x00, 0x00, 0x02, 0x06, 0x01, 0x00, 0x04, 0x0b, 0x08, 0x00, 0x09, 0x00, 0x00, 0x00
        /*0020*/ 	.byte	0x00, 0x00, 0x00, 0x00


//--------------------- .nv.info._Z15addNonCoalescedPfS_S_i --------------------------
	.section	.nv.info._Z15addNonCoalescedPfS_S_i,"",@"SHT_CUDA_INFO"
	.sectionflags	@""
	.align	4


	//----- nvinfo : EIATTR_CUDA_API_VERSION
	.align		4
        /*0000*/ 	.byte	0x04, 0x37
        /*0002*/ 	.short	(.L_13 - .L_12)
.L_12:
        /*0004*/ 	.word	0x00000082


	//----- nvinfo : EIATTR_KPARAM_INFO
	.align		4
.L_13:
        /*0008*/ 	.byte	0x04, 0x17
        /*000a*/ 	.short	(.L_15 - .L_14)
.L_14:
        /*000c*/ 	.word	0x00000000
        /*0010*/ 	.short	0x0003
        /*0012*/ 	.short	0x0018
        /*0014*/ 	.byte	0x00, 0xf0, 0x11, 0x00


	//----- nvinfo : EIATTR_KPARAM_INFO
	.align		4
.L_15:
        /*0018*/ 	.byte	0x04, 0x17
        /*001a*/ 	.short	(.L_17 - .L_16)
.L_16:
        /*001c*/ 	.word	0x00000000
        /*0020*/ 	.short	0x0002
        /*0022*/ 	.short	0x0010
        /*0024*/ 	.byte	0x00, 0xf5, 0x21, 0x00


	//----- nvinfo : EIATTR_KPARAM_INFO
	.align		4
.L_17:
        /*0028*/ 	.byte	0x04, 0x17
        /*002a*/ 	.short	(.L_19 - .L_18)
.L_18:
        /*002c*/ 	.word	0x00000000
        /*0030*/ 	.short	0x0001
        /*0032*/ 	.short	0x0008
        /*0034*/ 	.byte	0x00, 0xf5, 0x21, 0x00


	//----- nvinfo : EIATTR_KPARAM_INFO
	.align		4
.L_19:
        /*0038*/ 	.byte	0x04, 0x17
        /*003a*/ 	.short	(.L_21 - .L_20)
.L_20:
        /*003c*/ 	.word	0x00000000
        /*0040*/ 	.short	0x0000
        /*0042*/ 	.short	0x0000
        /*0044*/ 	.byte	0x00, 0xf5, 0x21, 0x00


	//----- nvinfo : EIATTR_SPARSE_MMA_MASK
	.align		4
.L_21:
        /*0048*/ 	.byte	0x03, 0x50
        /*004a*/ 	.short	0x0000


	//----- nvinfo : EIATTR_MAXREG_COUNT
	.align		4
        /*004c*/ 	.byte	0x03, 0x1b
        /*004e*/ 	.short	0x00ff


	//----- nvinfo : EIATTR_MERCURY_ISA_VERSION
	.align		4
        /*0050*/ 	.byte	0x03, 0x5f
        /*0052*/ 	.short	0x0101


	//----- nvinfo : EIATTR_VRC_CTA_INIT_COUNT
	.align		4
        /*0054*/ 	.byte	0x02, 0x4a
	.zero		1
	.zero		1


	//----- nvinfo : EIATTR_EXIT_INSTR_OFFSETS
	.align		4
        /*0058*/ 	.byte	0x04, 0x1c
        /*005a*/ 	.short	(.L_23 - .L_22)


	//   ....[0]....
.L_22:
        /*005c*/ 	.word	0x00000070


	//   ....[1]....
        /*0060*/ 	.word	0x00000260


	//----- nvinfo : EIATTR_CRS_STACK_SIZE
	.align		4
.L_23:
        /*0064*/ 	.byte	0x04, 0x1e
        /*0066*/ 	.short	(.L_25 - .L_24)
.L_24:
        /*0068*/ 	.word	0x00000000


	//----- nvinfo : EIATTR_CBANK_PARAM_SIZE
	.align		4
.L_25:
        /*006c*/ 	.byte	0x03, 0x19
        /*006e*/ 	.short	0x001c


	//----- nvinfo : EIATTR_PARAM_CBANK
	.align		4
        /*0070*/ 	.byte	0x04, 0x0a
        /*0072*/ 	.short	(.L_27 - .L_26)
	.align		4
.L_26:
        /*0074*/ 	.word	index@(.nv.constant0._Z15addNonCoalescedPfS_S_i)
        /*0078*/ 	.short	0x0380
        /*007a*/ 	.short	0x001c


	//----- nvinfo : EIATTR_SW_WAR
	.align		4
.L_27:
        /*007c*/ 	.byte	0x04, 0x36
        /*007e*/ 	.short	(.L_29 - .L_28)
.L_28:
        /*0080*/ 	.word	0x00000008
.L_29:


//--------------------- .nv.info._Z12addCoalescedPfS_S_i --------------------------
	.section	.nv.info._Z12addCoalescedPfS_S_i,"",@"SHT_CUDA_INFO"
	.sectionflags	@""
	.align	4


	//----- nvinfo : EIATTR_CUDA_API_VERSION
	.align		4
        /*0000*/ 	.byte	0x04, 0x37
        /*0002*/ 	.short	(.L_31 - .L_30)
.L_30:
        /*0004*/ 	.word	0x00000082


	//----- nvinfo : EIATTR_KPARAM_INFO
	.align		4
.L_31:
        /*0008*/ 	.byte	0x04, 0x17
        /*000a*/ 	.short	(.L_33 - .L_32)
.L_32:
        /*000c*/ 	.word	0x00000000
        /*0010*/ 	.short	0x0003
        /*0012*/ 	.short	0x0018
        /*0014*/ 	.byte	0x00, 0xf0, 0x11, 0x00


	//----- nvinfo : EIATTR_KPARAM_INFO
	.align		4
.L_33:
        /*0018*/ 	.byte	0x04, 0x17
        /*001a*/ 	.short	(.L_35 - .L_34)
.L_34:
        /*001c*/ 	.word	0x00000000
        /*0020*/ 	.short	0x0002
        /*0022*/ 	.short	0x0010
        /*0024*/ 	.byte	0x00, 0xf5, 0x21, 0x00


	//----- nvinfo : EIATTR_KPARAM_INFO
	.align		4
.L_35:
        /*0028*/ 	.byte	0x04, 0x17
        /*002a*/ 	.short	(.L_37 - .L_36)
.L_36:
        /*002c*/ 	.word	0x00000000
        /*0030*/ 	.short	0x0001
        /*0032*/ 	.short	0x0008
        /*0034*/ 	.byte	0x00, 0xf5, 0x21, 0x00


	//----- nvinfo : EIATTR_KPARAM_INFO
	.align		4
.L_37:
        /*0038*/ 	.byte	0x04, 0x17
        /*003a*/ 	.short	(.L_39 - .L_38)
.L_38:
        /*003c*/ 	.word	0x00000000
        /*0040*/ 	.short	0x0000
        /*0042*/ 	.short	0x0000
        /*0044*/ 	.byte	0x00, 0xf5, 0x21, 0x00


	//----- nvinfo : EIATTR_SPARSE_MMA_MASK
	.align		4
.L_39:
        /*0048*/ 	.byte	0x03, 0x50
        /*004a*/ 	.short	0x0000


	//----- nvinfo : EIATTR_MAXREG_COUNT
	.align		4
        /*004c*/ 	.byte	0x03, 0x1b
        /*004e*/ 	.short	0x00ff


	//----- nvinfo : EIATTR_MERCURY_ISA_VERSION
	.align		4
        /*0050*/ 	.byte	0x03, 0x5f
        /*0052*/ 	.short	0x0101


	//----- nvinfo : EIATTR_VRC_CTA_INIT_COUNT
	.align		4
        /*0054*/ 	.byte	0x02, 0x4a
	.zero		1
	.zero		1


	//----- nvinfo : EIATTR_EXIT_INSTR_OFFSETS
	.align		4
        /*0058*/ 	.byte	0x04, 0x1c
        /*005a*/ 	.short	(.L_41 - .L_40)


	//   ....[0]....
.L_40:
        /*005c*/ 	.word	0x00000070


	//   ....[1]....
        /*0060*/ 	.word	0x00000130


	//----- nvinfo : EIATTR_CBANK_PARAM_SIZE
	.align		4
.L_41:
        /*0064*/ 	.byte	0x03, 0x19
        /*0066*/ 	.short	0x001c


	//----- nvinfo : EIATTR_PARAM_CBANK
	.align		4
        /*0068*/ 	.byte	0x04, 0x0a
        /*006a*/ 	.short	(.L_43 - .L_42)
	.align		4
.L_42:
        /*006c*/ 	.word	index@(.nv.constant0._Z12addCoalescedPfS_S_i)
        /*0070*/ 	.short	0x0380
        /*0072*/ 	.short	0x001c


	//----- nvinfo : EIATTR_SW_WAR
	.align		4
.L_43:
        /*0074*/ 	.byte	0x04, 0x36
        /*0076*/ 	.short	(.L_45 - .L_44)
.L_44:
        /*0078*/ 	.word	0x00000008
.L_45:


//--------------------- .nv.callgraph             --------------------------
	.section	.nv.callgraph,"",@"SHT_CUDA_CALLGRAPH"
	.align	4
	.sectionentsize	8
	.align		4
        /*0000*/ 	.word	0x00000000
	.align		4
        /*0004*/ 	.word	0xffffffff
	.align		4
        /*0008*/ 	.word	0x00000000
	.align		4
        /*000c*/ 	.word	0xfffffffe
	.align		4
        /*0010*/ 	.word	0x00000000
	.align		4
        /*0014*/ 	.word	0xfffffffd
	.align		4
        /*0018*/ 	.word	0x00000000
	.align		4
        /*001c*/ 	.word	0xfffffffc


//--------------------- .text._Z15addNonCoalescedPfS_S_i --------------------------
	.section	.text._Z15addNonCoalescedPfS_S_i,"ax",@progbits
	.align	128
        .global         _Z15addNonCoalescedPfS_S_i
        .type           _Z15addNonCoalescedPfS_S_i,@function
        .size           _Z15addNonCoalescedPfS_S_i,(.L_x_5 - _Z15addNonCoalescedPfS_S_i)
        .other          _Z15addNonCoalescedPfS_S_i,@"STO_CUDA_ENTRY STV_DEFAULT"
_Z15addNonCoalescedPfS_S_i:
.text._Z15addNonCoalescedPfS_S_i:
[----:B------:R-:W-:Y:S01]  /*0000*/  LDC R1, c[0x0][0x37c] ;  /* 0x0000df00ff017b82 */ /* 0x000fe20000000800 */
[----:B------:R-:W0:Y:S07]  /*0010*/  S2R R0, SR_TID.X ;  /* 0x0000000000007919 */ /* 0x000e2e0000002100 */
[----:B------:R-:W0:Y:S01]  /*0020*/  S2UR UR4, SR_CTAID.X ;  /* 0x00000000000479c3 */ /* 0x000e220000002500 */
[----:B------:R-:W1:Y:S07]  /*0030*/  LDCU UR5, c[0x0][0x398] ;  /* 0x00007300ff0577ac */ /* 0x000e6e0008000800 */
[----:B------:R-:W0:Y:S02]  /*0040*/  LDC R15, c[0x0][0x360] ;  /* 0x0000d800ff0f7b82 */ /* 0x000e240000000800 */
[----:B0-----:R-:W-:-:S05]  /*0050*/  IMAD R0, R15, UR4, R0 ;  /* 0x000000040f007c24 */ /* 0x001fca000f8e0200 */
[----:B-1----:R-:W-:-:S13]  /*0060*/  ISETP.GE.AND P0, PT, R0, UR5, PT ;  /* 0x0000000500007c0c */ /* 0x002fda000bf06270 */
[----:B------:R-:W-:Y:S05]  /*0070*/  @P0 EXIT ;  /* 0x000000000000094d */ /* 0x000fea0003800000 */
[----:B------:R-:W0:Y:S01]  /*0080*/  LDC.64 R2, c[0x0][0x390] ;  /* 0x0000e400ff027b82 */ /* 0x000e220000000a00 */
[----:B------:R-:W1:Y:S01]  /*0090*/  LDCU UR6, c[0x0][0x370] ;  /* 0x00006e00ff0677ac */ /* 0x000e620008000800 */
[----:B------:R-:W-:Y:S01]  /*00a0*/  USHF.R.S32.HI UR4, URZ, 0x1f, UR5 ;  /* 0x0000001fff047899 */ /* 0x000fe20008011405 */
[----:B------:R-:W2:Y:S05]  /*00b0*/  LDCU.64 UR8, c[0x0][0x358] ;  /* 0x00006b00ff0877ac */ /* 0x000eaa0008000a00 */
[----:B------:R-:W3:Y:S01]  /*00c0*/  LDC.64 R4, c[0x0][0x380] ;  /* 0x0000e000ff047b82 */ /* 0x000ee20000000a00 */
[----:B------:R-:W-:Y:S01]  /*00d0*/  ULEA.HI UR4, UR4, UR5, URZ, 0x4 ;  /* 0x0000000504047291 */ /* 0x000fe2000f8f20ff */
[----:B------:R-:W4:Y:S06]  /*00e0*/  LDCU UR7, c[0x0][0x398] ;  /* 0x00007300ff0777ac */ /* 0x000f2c0008000800 */
[----:B------:R-:W0:Y:S01]  /*00f0*/  LDC.64 R6, c[0x0][0x388] ;  /* 0x0000e200ff067b82 */ /* 0x000e220000000a00 */
[----:B------:R-:W-:Y:S01]  /*0100*/  USHF.R.S32.HI UR4, URZ, 0x4, UR4 ;  /* 0x00000004ff047899 */ /* 0x000fe20008011404 */
[----:B-1----:R-:W-:-:S11]  /*0110*/  IMAD R15, R15, UR6, RZ ;  /* 0x000000060f0f7c24 */ /* 0x002fd6000f8e02ff */
.L_x_2:
[----:B------:R-:W-:Y:S01]  /*0120*/  SHF.R.S32.HI R9, RZ, 0x1f, R0 ;  /* 0x0000001fff097819 */ /* 0x000fe20000011400 */
[----:B------:R-:W-:Y:S03]  /*0130*/  BSSY.RECONVERGENT B0, `(.L_x_0) ;  /* 0x0000011000007945 */ /* 0x000fe60003800200 */
[----:B------:R-:W-:-:S04]  /*0140*/  LEA.HI R9, R9, R0, RZ, 0x4 ;  /* 0x0000000009097211 */ /* 0x000fc800078f20ff */
[----:B------:R-:W-:Y:S02]  /*0150*/  LOP3.LUT R11, R9, 0xfffffff0, RZ, 0xc0, !PT ;  /* 0xfffffff0090b7812 */ /* 0x000fe400078ec0ff */
[----:B------:R-:W-:Y:S02]  /*0160*/  SHF.R.S32.HI R8, RZ, 0x4, R9 ;  /* 0x00000004ff087819 */ /* 0x000fe40000011409 */
[-C--:B------:R-:W-:Y:S02]  /*0170*/  IADD3 R11, PT, PT, -R11, R0.reuse, RZ ;  /* 0x000000000b0b7210 */ /* 0x080fe40007ffe1ff */
[----:B------:R-:W-:-:S03]  /*0180*/  IADD3 R0, PT, PT, R15, R0, RZ ;  /* 0x000000000f007210 */ /* 0x000fc60007ffe0ff */
[----:B-1----:R-:W-:Y:S01]  /*0190*/  IMAD R13, R11, UR4, R8 ;  /* 0x000000040b0d7c24 */ /* 0x002fe2000f8e0208 */
[----:B----4-:R-:W-:-:S04]  /*01a0*/  ISETP.GE.AND P1, PT, R0, UR7, PT ;  /* 0x0000000700007c0c */ /* 0x010fc8000bf26270 */
[----:B------:R-:W-:-:S13]  /*01b0*/  ISETP.GE.AND P0, PT, R13, UR7, PT ;  /* 0x000000070d007c0c */ /* 0x000fda000bf06270 */
[----:B------:R-:W-:Y:S05]  /*01c0*/  @P0 BRA `(.L_x_1) ;  /* 0x00000000001c0947 */ /* 0x000fea0003800000 */
[----:B---3--:R-:W-:-:S04]  /*01d0*/  IMAD.WIDE R8, R13, 0x4, R4 ;  /* 0x000000040d087825 */ /* 0x008fc800078e0204 */
[C---:B0-----:R-:W-:Y:S02]  /*01e0*/  IMAD.WIDE R10, R13.reuse, 0x4, R6 ;  /* 0x000000040d0a7825 */ /* 0x041fe400078e0206 */
[----:B--2---:R-:W2:Y:S04]  /*01f0*/  LDG.E R8, desc[UR8][R8.64] ;  /* 0x0000000808087981 */ /* 0x004ea8000c1e1900 */
[----:B------:R-:W2:Y:S01]  /*0200*/  LDG.E R11, desc[UR8][R10.64] ;  /* 0x000000080a0b7981 */ /* 0x000ea2000c1e1900 */
[----:B------:R-:W-:-:S04]  /*0210*/  IMAD.WIDE R12, R13, 0x4, R2 ;  /* 0x000000040d0c7825 */ /* 0x000fc800078e0202 */
[----:B--2---:R-:W-:-:S05]  /*0220*/  FADD R17, R8, R11 ;  /* 0x0000000b08117221 */ /* 0x004fca0000000000 */
[----:B------:R1:W-:Y:S02]  /*0230*/  STG.E desc[UR8][R12.64], R17 ;  /* 0x000000110c007986 */ /* 0x0003e4000c101908 */
.L_x_1:
[----:B--2---:R-:W-:Y:S05]  /*0240*/  BSYNC.RECONVERGENT B0 ;  /* 0x0000000000007941 */ /* 0x004fea0003800200 */
.L_x_0:
[----:B------:R-:W-:Y:S05]  /*0250*/  @!P1 BRA `(.L_x_2) ;  /* 0xfffffffc00b09947 */ /* 0x000fea000383ffff */
[----:B------:R-:W-:Y:S05]  /*0260*/  EXIT ;  /* 0x000000000000794d */ /* 0x000fea0003800000 */
.L_x_3:
[----:B------:R-:W-:-:S00]  /*0270*/  BRA `(.L_x_3) ;  /* 0xfffffffc00fc7947 */ /* 0x000fc0000383ffff */
[----:B------:R-:W-:-:S00]  /*0280*/  NOP ;  /* 0x0000000000007918 */ /* 0x000fc00000000000 */
[----:B------:R-:W-:-:S00]  /*0290*/  NOP ;  /* 0x0000000000007918 */ /* 0x000fc00000000000 */
[----:B------:R-:W-:-:S00]  /*02a0*/  NOP ;  /* 0x0000000000007918 */ /* 0x000fc00000000000 */
[----:B------:R-:W-:-:S00]  /*02b0*/  NOP ;  /* 0x0000000000007918 */ /* 0x000fc00000000000 */
[----:B------:R-:W-:-:S00]  /*02c0*/  NOP ;  /* 0x0000000000007918 */ /* 0x000fc00000000000 */
[----:B------:R-:W-:-:S00]  /*02d0*/  NOP ;  /* 0x0000000000007918 */ /* 0x000fc00000000000 */
[----:B------:R-:W-:-:S00]  /*02e0*/  NOP ;  /* 0x0000000000007918 */ /* 0x000fc00000000000 */
[----:B------:R-:W-:-:S00]  /*02f0*/  NOP ;  /* 0x0000000000007918 */ /* 0x000fc00000000000 */
.L_x_5:


//--------------------- .text._Z12addCoalescedPfS_S_i --------------------------
	.section	.text._Z12addCoalescedPfS_S_i,"ax",@progbits
	.align	128
        .global         _Z12addCoalescedPfS_S_i
        .type           _Z12addCoalescedPfS_S_i,@function
        .size           _Z12addCoalescedPfS_S_i,(.L_x_6 - _Z12addCoalescedPfS_S_i)
        .other          _Z12addCoalescedPfS_S_i,@"STO_CUDA_ENTRY STV_DEFAULT"
_Z12addCoalescedPfS_S_i:
.text._Z12addCoalescedPfS_S_i:
        /* <DEDUP_REMOVED lines=9> */
[----:B------:R-:W1:Y:S07]  /*0090*/  LDCU.64 UR4, c[0x0][0x358] ;  /* 0x00006b00ff0477ac */ /* 0x000e6e0008000a00 */
[----:B------:R-:W2:Y:S08]  /*00a0*/  LDC.64 R4, c[0x0][0x388] ;  /* 0x0000e200ff047b82 */ /* 0x000eb00000000a00 */
[----:B------:R-:W3:Y:S01]  /*00b0*/  LDC.64 R6, c[0x0][0x390] ;  /* 0x0000e400ff067b82 */ /* 0x000ee20000000a00 */
[----:B0-----:R-:W-:-:S06]  /*00c0*/  IMAD.WIDE R2, R9, 0x4, R2 ;  /* 0x0000000409027825 */ /* 0x001fcc00078e0202 */
[----:B-1----:R-:W4:Y:S01]  /*00d0*/  LDG.E R2, desc[UR4][R2.64] ;  /* 0x0000000402027981 */ /* 0x002f22000c1e1900 */
[----:B--2---:R-:W-:-:S06]  /*00e0*/  IMAD.WIDE R4, R9, 0x4, R4 ;  /* 0x0000000409047825 */ /* 0x004fcc00078e0204 */
[----:B------:R-:W4:Y:S01]  /*00f0*/  LDG.E R5, desc[UR4][R4.64] ;  /* 0x0000000404057981 */ /* 0x000f22000c1e1900 */
[----:B---3--:R-:W-:-:S04]  /*0100*/  IMAD.WIDE R6, R9, 0x4, R6 ;  /* 0x0000000409067825 */ /* 0x008fc800078e0206 */
[----:B----4-:R-:W-:-:S05]  /*0110*/  FADD R9, R2, R5 ;  /* 0x0000000502097221 */ /* 0x010fca0000000000 */
[----:B------:R-:W-:Y:S01]  /*0120*/  STG.E desc[UR4][R6.64], R9 ;  /* 0x0000000906007986 */ /* 0x000fe2000c101904 */
[----:B------:R-:W-:Y:S05]  /*0130*/  EXIT ;  /* 0x000000000000794d */ /* 0x000fea0003800000 */
.L_x_4:
        /* <DEDUP_REMOVED lines=12> */
.L_x_6:


//--------------------- .nv.shared.reserved.0     --------------------------
	.section	.nv.shared.reserved.0,"aw",@nobits
	.weak		__nv_reservedSMEM_offset_0_alias
	.size		__nv_reservedSMEM_offset_0_alias, 0, 64
	.other		__nv_reservedSMEM_offset_0_alias,@"STO_CUDA_RESERVED_SHARED STV_DEFAULT"
__nv_reservedSMEM_offset_0_alias:
	.zero		0
	.zero		64


//--------------------- .nv.constant0._Z15addNonCoalescedPfS_S_i --------------------------
	.section	.nv.constant0._Z15addNonCoalescedPfS_S_i,"a",@progbits
	.sectionflags	@""
	.align	4
.nv.constant0._Z15addNonCoalescedPfS_S_i:
	.zero		924


//--------------------- .nv.constant0._Z12addCoalescedPfS_S_i --------------------------
	.section	.nv.constant0._Z12addCoalescedPfS_S_i,"a",@progbits
	.sectionflags	@""
	.align	4
.nv.constant0._Z12addCoalescedPfS_S_i:
	.zero		924


//--------------------- SYMBOLS --------------------------

	.type		.nv.reservedSmem.offset0,@object
	.size		.nv.reservedSmem.offset0,0x4
